//
// Generated by NVIDIA NVVM Compiler
//
// Compiler Build ID: CL-36424714
// Cuda compilation tools, release 13.0, V13.0.88
// Based on NVVM 20.0.0
//

.version 9.0
.target sm_100
.address_size 64

	// .globl	_Z6kernelv
.extern .func  (.param .b32 func_retval0) vprintf
(
	.param .b64 vprintf_param_0,
	.param .b64 vprintf_param_1
)
;
.global .align 1 .b8 $str[48] = {72, 101, 108, 108, 111, 44, 32, 87, 111, 114, 108, 100, 33, 32, 64, 116, 104, 114, 101, 97, 100, 61, 40, 37, 100, 44, 32, 37, 100, 41, 44, 32, 98, 108, 111, 99, 107, 61, 40, 37, 100, 44, 32, 37, 100, 41, 10};

.visible .entry _Z6kernelv()
{
	.local .align 16 .b8 	__local_depot0[16];
	.reg .b64 	%SP;
	.reg .b64 	%SPL;
	.reg .b32 	%r<7>;
	.reg .b64 	%rd<5>;

	mov.u64 	%SPL, __local_depot0;
	cvta.local.u64 	%SP, %SPL;
	add.u64 	%rd1, %SP, 0;
	add.u64 	%rd2, %SPL, 0;
	mov.u32 	%r1, %tid.x;
	mov.u32 	%r2, %tid.y;
	mov.u32 	%r3, %ctaid.x;
	mov.u32 	%r4, %ctaid.y;
	st.local.v4.u32 	[%rd2], {%r1, %r2, %r3, %r4};
	mov.u64 	%rd3, $str;
	cvta.global.u64 	%rd4, %rd3;
	{ // callseq 0, 0
	.param .b64 param0;
	st.param.b64 	[param0], %rd4;
	.param .b64 param1;
	st.param.b64 	[param1], %rd1;
	.param .b32 retval0;
	call.uni (retval0), 
	vprintf, 
	(
	param0, 
	param1
	);
	ld.param.b32 	%r5, [retval0];
	} // callseq 0
	ret;

}


// ===== COMPILED SASS (sm_100) =====

	.target	sm_100

	.elftype	@"ET_EXEC"


//--------------------- .note.nv.tkinfo           --------------------------
	.section	.note.nv.tkinfo,"",@"SHT_NOTE"
	.sectionflags	@"SHF_NOTE_NV_TKINFO"
	.tkinfo
        /*0018*/ 	.word	0x00000002
        /*0030*/ 	.string	""
        /*0030*/ 	.string	"ptxas"
        /*0030*/ 	.string	"Cuda compilation tools, release 13.0, V13.0.88"
        /*0030*/ 	.string	"Build cuda_13.0.r13.0/compiler.36424714_0"
        /*0030*/ 	.string	"-arch sm_100 -m 64 "



//--------------------- .note.nv.cuinfo           --------------------------
	.section	.note.nv.cuinfo,"",@"SHT_NOTE"
	.sectionflags	@"SHF_NOTE_NV_CUINFO"
        /*0018*/ 	.short	0x0002
        /*001a*/ 	.short	0x0064
        /*001c*/ 	.short	0x0082
	.zero		2


//--------------------- .nv.info                  --------------------------
	.section	.nv.info,"",@"SHT_CUDA_INFO"
	.align	4


	//----- nvinfo : EIATTR_REGCOUNT
	.align		4
        /*0000*/ 	.byte	0x04, 0x2f
        /*0002*/ 	.short	(.L_2 - .L_1)
	.align		4
.L_1:
        /*0004*/ 	.word	index@(_Z6kernelv)
        /*0008*/ 	.word	0x00000018


	//----- nvinfo : EIATTR_FRAME_SIZE
	.align		4
.L_2:
        /*000c*/ 	.byte	0x04, 0x11
        /*000e*/ 	.short	(.L_4 - .L_3)
	.align		4
.L_3:
        /*0010*/ 	.word	index@(_Z6kernelv)
        /*0014*/ 	.word	0x00000010


	//----- nvinfo : EIATTR_MIN_STACK_SIZE
	.align		4
.L_4:
        /*0018*/ 	.byte	0x04, 0x12
        /*001a*/ 	.short	(.L_6 - .L_5)
	.align		4
.L_5:
        /*001c*/ 	.word	index@(_Z6kernelv)
        /*0020*/ 	.word	0x00000010
.L_6:


//--------------------- .nv.compat                --------------------------
	.section	.nv.compat,"",@"SHT_CUDA_COMPAT_INFO"
	.align	4
        /*0000*/ 	.byte	0x02, 0x09, 0x00, 0x00, 0x02, 0x02, 0x01, 0x00, 0x02, 0x05, 0x05, 0x00, 0x03, 0x07, 0x01, 0x01
        /*0010*/ 	.byte	0x02, 0x03, 0x00, 0x00, 0x02, 0x06, 0x01, 0x00, 0x04, 0x0b, 0x08, 0x00, 0x09, 0x00, 0x00, 0x00
        /*0020*/ 	.byte	0x00, 0x00, 0x00, 0x00


//--------------------- .nv.info._Z6kernelv       --------------------------
	.section	.nv.info._Z6kernelv,"",@"SHT_CUDA_INFO"
	.sectionflags	@""
	.align	4


	//----- nvinfo : EIATTR_CUDA_API_VERSION
	.align		4
        /*0000*/ 	.byte	0x04, 0x37
        /*0002*/ 	.short	(.L_8 - .L_7)
.L_7:
        /*0004*/ 	.word	0x00000082


	//----- nvinfo : EIATTR_SPARSE_MMA_MASK
	.align		4
.L_8:
        /*0008*/ 	.byte	0x03, 0x50
        /*000a*/ 	.short	0x0000


	//----- nvinfo : EIATTR_MAXREG_COUNT
	.align		4
        /*000c*/ 	.byte	0x03, 0x1b
        /*000e*/ 	.short	0x00ff


	//----- nvinfo : EIATTR_EXTERNS
	.align		4
        /*0010*/ 	.byte	0x04, 0x0f
        /*0012*/ 	.short	(.L_10 - .L_9)


	//   ....[0]....
	.align		4
.L_9:
        /*0014*/ 	.word	index@(vprintf)


	//----- nvinfo : EIATTR_MERCURY_ISA_VERSION
	.align		4
.L_10:
        /*0018*/ 	.byte	0x03, 0x5f
        /*001a*/ 	.short	0x0101


	//----- nvinfo : EIATTR_VRC_CTA_INIT_COUNT
	.align		4
        /*001c*/ 	.byte	0x02, 0x4a
	.zero		1
	.zero		1


	//----- nvinfo : EIATTR_SYSCALL_OFFSETS
	.align		4
        /*0020*/ 	.byte	0x04, 0x46
        /*0022*/ 	.short	(.L_12 - .L_11)


	//   ....[0]....
.L_11:
        /*0024*/ 	.word	0x00000110


	//----- nvinfo : EIATTR_EXIT_INSTR_OFFSETS
	.align		4
.L_12:
        /*0028*/ 	.byte	0x04, 0x1c
        /*002a*/ 	.short	(.L_14 - .L_13)


	//   ....[0]....
.L_13:
        /*002c*/ 	.word	0x00000120


	//----- nvinfo : EIATTR_SW_WAR
	.align		4
.L_14:
        /*0030*/ 	.byte	0x04, 0x36
        /*0032*/ 	.short	(.L_16 - .L_15)
.L_15:
        /*0034*/ 	.word	0x00000008
.L_16:


//--------------------- .nv.callgraph             --------------------------
	.section	.nv.callgraph,"",@"SHT_CUDA_CALLGRAPH"
	.align	4
	.sectionentsize	8
	.align		4
        /*0000*/ 	.word	0x00000000
	.align		4
        /*0004*/ 	.word	0xffffffff
	.align		4
        /*0008*/ 	.word	index@(_Z6kernelv)
	.align		4
        /*000c*/ 	.word	index@(vprintf)
	.align		4
        /*0010*/ 	.word	0x00000000
	.align		4
        /*0014*/ 	.word	0xfffffffe
	.align		4
        /*0018*/ 	.word	0x00000000
	.align		4
        /*001c*/ 	.word	0xfffffffd
	.align		4
        /*0020*/ 	.word	0x00000000
	.align		4
        /*0024*/ 	.word	0xfffffffc


//--------------------- .nv.constant4             --------------------------
	.section	.nv.constant4,"a",@progbits
	.align	8
	.align		8
.nv.constant4:
        /*0000*/ 	.dword	vprintf
	.align		8
        /*0008*/ 	.dword	$str


//--------------------- .text._Z6kernelv          --------------------------
	.section	.text._Z6kernelv,"ax",@progbits
	.align	128
        .global         _Z6kernelv
        .type           _Z6kernelv,@function
        .size           _Z6kernelv,(.L_x_2 - _Z6kernelv)
        .other          _Z6kernelv,@"STO_CUDA_ENTRY STV_DEFAULT"
_Z6kernelv:
.text._Z6kernelv:
[----:B------:R-:W0:Y:S01]  /*0000*/  LDC R1, c[0x0][0x37c] ;  /* 0x0000df00ff017b82 */ /* 0x000e220000000800 */
[----:B------:R-:W1:Y:S01]  /*0010*/  S2R R8, SR_TID.X ;  /* 0x0000000000087919 */ /* 0x000e620000002100 */
[----:B0-----:R-:W-:Y:S01]  /*0020*/  VIADD R1, R1, 0xfffffff0 ;  /* 0xfffffff001017836 */ /* 0x001fe20000000000 */
[----:B------:R-:W-:Y:S01]  /*0030*/  MOV R0, 0x0 ;  /* 0x0000000000007802 */ /* 0x000fe20000000f00 */
[----:B------:R-:W0:Y:S01]  /*0040*/  LDCU UR4, c[0x0][0x2f8] ;  /* 0x00005f00ff0477ac */ /* 0x000e220008000800 */
[----:B------:R-:W1:Y:S03]  /*0050*/  S2R R9, SR_TID.Y ;  /* 0x0000000000097919 */ /* 0x000e660000002200 */
[----:B------:R2:W3:Y:S01]  /*0060*/  LDC.64 R2, c[0x4][R0] ;  /* 0x0100000000027b82 */ /* 0x0004e20000000a00 */
[----:B------:R-:W4:Y:S01]  /*0070*/  LDCU.64 UR6, c[0x4][0x8] ;  /* 0x01000100ff0677ac */ /* 0x000f220008000a00 */
[----:B------:R-:W1:Y:S01]  /*0080*/  S2R R10, SR_CTAID.X ;  /* 0x00000000000a7919 */ /* 0x000e620000002500 */
[----:B------:R-:W5:Y:S01]  /*0090*/  LDCU UR5, c[0x0][0x2fc] ;  /* 0x00005f80ff0577ac */ /* 0x000f620008000800 */
[----:B------:R-:W1:Y:S01]  /*00a0*/  S2R R11, SR_CTAID.Y ;  /* 0x00000000000b7919 */ /* 0x000e620000002600 */
[----:B0-----:R-:W-:Y:S01]  /*00b0*/  IADD3 R6, P0, PT, R1, UR4, RZ ;  /* 0x0000000401067c10 */ /* 0x001fe2000ff1e0ff */
[----:B----4-:R-:W-:Y:S01]  /*00c0*/  IMAD.U32 R4, RZ, RZ, UR6 ;  /* 0x00000006ff047e24 */ /* 0x010fe2000f8e00ff */
[----:B------:R-:W-:-:S03]  /*00d0*/  MOV R5, UR7 ;  /* 0x0000000700057c02 */ /* 0x000fc60008000f00 */
[----:B-----5:R-:W-:Y:S01]  /*00e0*/  IMAD.X R7, RZ, RZ, UR5, P0 ;  /* 0x00000005ff077e24 */ /* 0x020fe200080e06ff */
[----:B-1----:R2:W-:Y:S07]  /*00f0*/  STL.128 [R1], R8 ;  /* 0x0000000801007387 */ /* 0x0025ee0000100c00 */
[----:B------:R-:W-:-:S07]  /*0100*/  LEPC R20, `(.L_x_0) ;  /* 0x000000001014794e */ /* 0x000fce0000000000 */
[----:B--23--:R-:W-:Y:S05]  /*0110*/  CALL.ABS.NOINC R2 ;  /* 0x0000000002007343 */ /* 0x00cfea0003c00000 */
.L_x_0:
[----:B------:R-:W-:Y:S05]  /*0120*/  EXIT ;  /* 0x000000000000794d */ /* 0x000fea0003800000 */
.L_x_1:
[----:B------:R-:W-:-:S00]  /*0130*/  BRA `(.L_x_1) ;  /* 0xfffffffc00fc7947 */ /* 0x000fc0000383ffff */
[----:B------:R-:W-:-:S00]  /*0140*/  NOP ;  /* 0x0000000000007918 */ /* 0x000fc00000000000 */
        /* <DEDUP_REMOVED lines=11> */
.L_x_2:


//--------------------- .nv.global.init           --------------------------
	.section	.nv.global.init,"aw",@progbits
.nv.global.init:
	.type		$str,@object
	.size		$str,(.L_0 - $str)
$str:
        /*0000*/ 	.byte	0x48, 0x65, 0x6c, 0x6c, 0x6f, 0x2c, 0x20, 0x57, 0x6f, 0x72, 0x6c, 0x64, 0x21, 0x20, 0x40, 0x74
        /*0010*/ 	.byte	0x68, 0x72, 0x65, 0x61, 0x64, 0x3d, 0x28, 0x25, 0x64, 0x2c, 0x20, 0x25, 0x64, 0x29, 0x2c, 0x20
        /*0020*/ 	.byte	0x62, 0x6c, 0x6f, 0x63, 0x6b, 0x3d, 0x28, 0x25, 0x64, 0x2c, 0x20, 0x25, 0x64, 0x29, 0x0a, 0x00
.L_0:


//--------------------- .nv.shared.reserved.0     --------------------------
	.section	.nv.shared.reserved.0,"aw",@nobits
	.weak		__nv_reservedSMEM_offset_0_alias
	.size		__nv_reservedSMEM_offset_0_alias, 0, 64
	.other		__nv_reservedSMEM_offset_0_alias,@"STO_CUDA_RESERVED_SHARED STV_DEFAULT"
__nv_reservedSMEM_offset_0_alias:
	.zero		0
	.zero		64


//--------------------- .nv.constant0._Z6kernelv  --------------------------
	.section	.nv.constant0._Z6kernelv,"a",@progbits
	.sectionflags	@""
	.align	4
.nv.constant0._Z6kernelv:
	.zero		896


//--------------------- SYMBOLS --------------------------

	.type		.nv.reservedSmem.offset0,@object
	.size		.nv.reservedSmem.offset0,0x4
	.type		vprintf,@function
